//
// Generated by NVIDIA NVVM Compiler
//
// Compiler Build ID: CL-36424714
// Cuda compilation tools, release 13.0, V13.0.88
// Based on NVVM 20.0.0
//

.version 9.0
.target sm_100
.address_size 64

	// .globl	_Z17tensor_tan_kernelPfS_
.global .align 4 .b8 x[256];
.global .align 4 .b8 x2[256];
.global .align 4 .b8 x3[256];
.global .align 4 .b8 x4[256];
.global .align 4 .b8 x5[256];
.global .align 4 .b8 sin_t1[256];
.global .align 4 .b8 sin_t2[256];
.global .align 4 .b8 sin_temp[256];
.global .align 4 .b8 sin_val[256];
.global .align 4 .b8 cos_t1[256];
.global .align 4 .b8 cos_t2[256];
.global .align 4 .b8 ones[256];
.global .align 4 .b8 cos_temp[256];
.global .align 4 .b8 cos_val[256];
.global .align 4 .b8 result[256];

.visible .entry _Z17tensor_tan_kernelPfS_(
	.param .u64 .ptr .align 1 _Z17tensor_tan_kernelPfS__param_0,
	.param .u64 .ptr .align 1 _Z17tensor_tan_kernelPfS__param_1
)
{
	.reg .pred 	%p<4>;
	.reg .b32 	%r<12>;
	.reg .b32 	%f<16>;
	.reg .b64 	%rd<55>;

	ld.param.u64 	%rd1, [_Z17tensor_tan_kernelPfS__param_0];
	ld.param.u64 	%rd2, [_Z17tensor_tan_kernelPfS__param_1];
	mov.u32 	%r3, %tid.y;
	mov.u32 	%r4, %ctaid.y;
	mov.u32 	%r5, %ntid.y;
	mad.lo.s32 	%r1, %r4, %r5, %r3;
	mov.u32 	%r6, %tid.x;
	mov.u32 	%r7, %ctaid.x;
	mov.u32 	%r8, %ntid.x;
	mad.lo.s32 	%r2, %r7, %r8, %r6;
	setp.gt.u32 	%p1, %r1, 7;
	setp.gt.s32 	%p2, %r2, 7;
	or.pred  	%p3, %p1, %p2;
	@%p3 bra 	$L__BB0_2;
	cvta.to.global.u64 	%rd3, %rd1;
	cvta.to.global.u64 	%rd4, %rd2;
	shl.b32 	%r9, %r1, 3;
	add.s32 	%r10, %r9, %r2;
	mul.wide.s32 	%rd5, %r10, 4;
	add.s64 	%rd6, %rd3, %rd5;
	ld.global.f32 	%f1, [%rd6];
	mul.wide.u32 	%rd7, %r1, 32;
	mov.u64 	%rd8, x;
	add.s64 	%rd9, %rd8, %rd7;
	mul.wide.s32 	%rd10, %r2, 4;
	add.s64 	%rd11, %rd9, %rd10;
	st.global.f32 	[%rd11], %f1;
	mul.f32 	%f2, %f1, %f1;
	mov.u64 	%rd12, x2;
	add.s64 	%rd13, %rd12, %rd7;
	add.s64 	%rd14, %rd13, %rd10;
	st.global.f32 	[%rd14], %f2;
	mul.f32 	%f3, %f1, %f2;
	mov.u64 	%rd15, x3;
	add.s64 	%rd16, %rd15, %rd7;
	add.s64 	%rd17, %rd16, %rd10;
	st.global.f32 	[%rd17], %f3;
	mul.f32 	%f4, %f2, %f2;
	mov.u64 	%rd18, x4;
	add.s64 	%rd19, %rd18, %rd7;
	add.s64 	%rd20, %rd19, %rd10;
	st.global.f32 	[%rd20], %f4;
	mul.f32 	%f5, %f3, %f2;
	mov.u64 	%rd21, x5;
	add.s64 	%rd22, %rd21, %rd7;
	add.s64 	%rd23, %rd22, %rd10;
	st.global.f32 	[%rd23], %f5;
	div.rn.f32 	%f6, %f3, 0f40C00000;
	mov.u64 	%rd24, sin_t1;
	add.s64 	%rd25, %rd24, %rd7;
	add.s64 	%rd26, %rd25, %rd10;
	st.global.f32 	[%rd26], %f6;
	div.rn.f32 	%f7, %f5, 0f42F00000;
	mov.u64 	%rd27, sin_t2;
	add.s64 	%rd28, %rd27, %rd7;
	add.s64 	%rd29, %rd28, %rd10;
	st.global.f32 	[%rd29], %f7;
	sub.f32 	%f8, %f1, %f6;
	mov.u64 	%rd30, sin_temp;
	add.s64 	%rd31, %rd30, %rd7;
	add.s64 	%rd32, %rd31, %rd10;
	st.global.f32 	[%rd32], %f8;
	add.f32 	%f9, %f7, %f8;
	mov.u64 	%rd33, sin_val;
	add.s64 	%rd34, %rd33, %rd7;
	add.s64 	%rd35, %rd34, %rd10;
	st.global.f32 	[%rd35], %f9;
	mul.f32 	%f10, %f2, 0f3F000000;
	mov.u64 	%rd36, cos_t1;
	add.s64 	%rd37, %rd36, %rd7;
	add.s64 	%rd38, %rd37, %rd10;
	st.global.f32 	[%rd38], %f10;
	div.rn.f32 	%f11, %f4, 0f41C00000;
	mov.u64 	%rd39, cos_t2;
	add.s64 	%rd40, %rd39, %rd7;
	add.s64 	%rd41, %rd40, %rd10;
	st.global.f32 	[%rd41], %f11;
	mov.u64 	%rd42, ones;
	add.s64 	%rd43, %rd42, %rd7;
	add.s64 	%rd44, %rd43, %rd10;
	mov.b32 	%r11, 1065353216;
	st.global.u32 	[%rd44], %r11;
	mov.f32 	%f12, 0f3F800000;
	sub.f32 	%f13, %f12, %f10;
	mov.u64 	%rd45, cos_temp;
	add.s64 	%rd46, %rd45, %rd7;
	add.s64 	%rd47, %rd46, %rd10;
	st.global.f32 	[%rd47], %f13;
	add.f32 	%f14, %f13, %f11;
	mov.u64 	%rd48, cos_val;
	add.s64 	%rd49, %rd48, %rd7;
	add.s64 	%rd50, %rd49, %rd10;
	st.global.f32 	[%rd50], %f14;
	div.rn.f32 	%f15, %f9, %f14;
	mov.u64 	%rd51, result;
	add.s64 	%rd52, %rd51, %rd7;
	add.s64 	%rd53, %rd52, %rd10;
	st.global.f32 	[%rd53], %f15;
	add.s64 	%rd54, %rd4, %rd5;
	st.global.f32 	[%rd54], %f15;
$L__BB0_2:
	ret;

}


// ===== COMPILED SASS (sm_100) =====

	.target	sm_100

	.elftype	@"ET_EXEC"


//--------------------- .note.nv.tkinfo           --------------------------
	.section	.note.nv.tkinfo,"",@"SHT_NOTE"
	.sectionflags	@"SHF_NOTE_NV_TKINFO"
	.tkinfo
        /*0018*/ 	.word	0x00000002
        /*0030*/ 	.string	""
        /*0030*/ 	.string	"ptxas"
        /*0030*/ 	.string	"Cuda compilation tools, release 13.0, V13.0.88"
        /*0030*/ 	.string	"Build cuda_13.0.r13.0/compiler.36424714_0"
        /*0030*/ 	.string	"-arch sm_100 -m 64 "



//--------------------- .note.nv.cuinfo           --------------------------
	.section	.note.nv.cuinfo,"",@"SHT_NOTE"
	.sectionflags	@"SHF_NOTE_NV_CUINFO"
        /*0018*/ 	.short	0x0002
        /*001a*/ 	.short	0x0064
        /*001c*/ 	.short	0x0082
	.zero		2


//--------------------- .nv.info                  --------------------------
	.section	.nv.info,"",@"SHT_CUDA_INFO"
	.align	4


	//----- nvinfo : EIATTR_REGCOUNT
	.align		4
        /*0000*/ 	.byte	0x04, 0x2f
        /*0002*/ 	.short	(.L_16 - .L_15)
	.align		4
.L_15:
        /*0004*/ 	.word	index@(_Z17tensor_tan_kernelPfS_)
        /*0008*/ 	.word	0x00000018


	//----- nvinfo : EIATTR_FRAME_SIZE
	.align		4
.L_16:
        /*000c*/ 	.byte	0x04, 0x11
        /*000e*/ 	.short	(.L_18 - .L_17)
	.align		4
.L_17:
        /*0010*/ 	.word	index@($__internal_0_$__cuda_sm3x_div_rn_noftz_f32_slowpath)
        /*0014*/ 	.word	0x00000000


	//----- nvinfo : EIATTR_FRAME_SIZE
	.align		4
.L_18:
        /*0018*/ 	.byte	0x04, 0x11
        /*001a*/ 	.short	(.L_20 - .L_19)
	.align		4
.L_19:
        /*001c*/ 	.word	index@(_Z17tensor_tan_kernelPfS_)
        /*0020*/ 	.word	0x00000000


	//----- nvinfo : EIATTR_MIN_STACK_SIZE
	.align		4
.L_20:
        /*0024*/ 	.byte	0x04, 0x12
        /*0026*/ 	.short	(.L_22 - .L_21)
	.align		4
.L_21:
        /*0028*/ 	.word	index@(_Z17tensor_tan_kernelPfS_)
        /*002c*/ 	.word	0x00000000
.L_22:


//--------------------- .nv.compat                --------------------------
	.section	.nv.compat,"",@"SHT_CUDA_COMPAT_INFO"
	.align	4
        /*0000*/ 	.byte	0x02, 0x09, 0x00, 0x00, 0x02, 0x02, 0x01, 0x00, 0x02, 0x05, 0x05, 0x00, 0x03, 0x07, 0x01, 0x01
        /*0010*/ 	.byte	0x02, 0x03, 0x00, 0x00, 0x02, 0x06, 0x01, 0x00, 0x04, 0x0b, 0x08, 0x00, 0x01, 0x00, 0x00, 0x00
        /*0020*/ 	.byte	0x00, 0x00, 0x00, 0x00


//--------------------- .nv.info._Z17tensor_tan_kernelPfS_ --------------------------
	.section	.nv.info._Z17tensor_tan_kernelPfS_,"",@"SHT_CUDA_INFO"
	.sectionflags	@""
	.align	4


	//----- nvinfo : EIATTR_CUDA_API_VERSION
	.align		4
        /*0000*/ 	.byte	0x04, 0x37
        /*0002*/ 	.short	(.L_24 - .L_23)
.L_23:
        /*0004*/ 	.word	0x00000082


	//----- nvinfo : EIATTR_KPARAM_INFO
	.align		4
.L_24:
        /*0008*/ 	.byte	0x04, 0x17
        /*000a*/ 	.short	(.L_26 - .L_25)
.L_25:
        /*000c*/ 	.word	0x00000000
        /*0010*/ 	.short	0x0001
        /*0012*/ 	.short	0x0008
        /*0014*/ 	.byte	0x00, 0xf5, 0x21, 0x00


	//----- nvinfo : EIATTR_KPARAM_INFO
	.align		4
.L_26:
        /*0018*/ 	.byte	0x04, 0x17
        /*001a*/ 	.short	(.L_28 - .L_27)
.L_27:
        /*001c*/ 	.word	0x00000000
        /*0020*/ 	.short	0x0000
        /*0022*/ 	.short	0x0000
        /*0024*/ 	.byte	0x00, 0xf5, 0x21, 0x00


	//----- nvinfo : EIATTR_SPARSE_MMA_MASK
	.align		4
.L_28:
        /*0028*/ 	.byte	0x03, 0x50
        /*002a*/ 	.short	0x0000


	//----- nvinfo : EIATTR_MAXREG_COUNT
	.align		4
        /*002c*/ 	.byte	0x03, 0x1b
        /*002e*/ 	.short	0x00ff


	//----- nvinfo : EIATTR_MERCURY_ISA_VERSION
	.align		4
        /*0030*/ 	.byte	0x03, 0x5f
        /*0032*/ 	.short	0x0101


	//----- nvinfo : EIATTR_VRC_CTA_INIT_COUNT
	.align		4
        /*0034*/ 	.byte	0x02, 0x4a
	.zero		1
	.zero		1


	//----- nvinfo : EIATTR_EXIT_INSTR_OFFSETS
	.align		4
        /*0038*/ 	.byte	0x04, 0x1c
        /*003a*/ 	.short	(.L_30 - .L_29)


	//   ....[0]....
.L_29:
        /*003c*/ 	.word	0x000000b0


	//   ....[1]....
        /*0040*/ 	.word	0x00000960


	//----- nvinfo : EIATTR_CRS_STACK_SIZE
	.align		4
.L_30:
        /*0044*/ 	.byte	0x04, 0x1e
        /*0046*/ 	.short	(.L_32 - .L_31)
.L_31:
        /*0048*/ 	.word	0x00000000


	//----- nvinfo : EIATTR_CBANK_PARAM_SIZE
	.align		4
.L_32:
        /*004c*/ 	.byte	0x03, 0x19
        /*004e*/ 	.short	0x0010


	//----- nvinfo : EIATTR_PARAM_CBANK
	.align		4
        /*0050*/ 	.byte	0x04, 0x0a
        /*0052*/ 	.short	(.L_34 - .L_33)
	.align		4
.L_33:
        /*0054*/ 	.word	index@(.nv.constant0._Z17tensor_tan_kernelPfS_)
        /*0058*/ 	.short	0x0380
        /*005a*/ 	.short	0x0010


	//----- nvinfo : EIATTR_SW_WAR
	.align		4
.L_34:
        /*005c*/ 	.byte	0x04, 0x36
        /*005e*/ 	.short	(.L_36 - .L_35)
.L_35:
        /*0060*/ 	.word	0x00000008
.L_36:


//--------------------- .nv.callgraph             --------------------------
	.section	.nv.callgraph,"",@"SHT_CUDA_CALLGRAPH"
	.align	4
	.sectionentsize	8
	.align		4
        /*0000*/ 	.word	0x00000000
	.align		4
        /*0004*/ 	.word	0xffffffff
	.align		4
        /*0008*/ 	.word	0x00000000
	.align		4
        /*000c*/ 	.word	0xfffffffe
	.align		4
        /*0010*/ 	.word	0x00000000
	.align		4
        /*0014*/ 	.word	0xfffffffd
	.align		4
        /*0018*/ 	.word	0x00000000
	.align		4
        /*001c*/ 	.word	0xfffffffc


//--------------------- .nv.constant4             --------------------------
	.section	.nv.constant4,"a",@progbits
	.align	8
	.align		8
.nv.constant4:
        /*0000*/ 	.dword	x
	.align		8
        /*0008*/ 	.dword	x2
	.align		8
        /*0010*/ 	.dword	x3
	.align		8
        /*0018*/ 	.dword	x4
	.align		8
        /*0020*/ 	.dword	x5
	.align		8
        /*0028*/ 	.dword	sin_t1
	.align		8
        /*0030*/ 	.dword	sin_t2
	.align		8
        /*0038*/ 	.dword	sin_temp
	.align		8
        /*0040*/ 	.dword	sin_val
	.align		8
        /*0048*/ 	.dword	cos_t1
	.align		8
        /*0050*/ 	.dword	cos_t2
	.align		8
        /*0058*/ 	.dword	ones
	.align		8
        /*0060*/ 	.dword	cos_temp
	.align		8
        /*0068*/ 	.dword	cos_val
	.align		8
        /*0070*/ 	.dword	result


//--------------------- .text._Z17tensor_tan_kernelPfS_ --------------------------
	.section	.text._Z17tensor_tan_kernelPfS_,"ax",@progbits
	.align	128
        .global         _Z17tensor_tan_kernelPfS_
        .type           _Z17tensor_tan_kernelPfS_,@function
        .size           _Z17tensor_tan_kernelPfS_,(.L_x_20 - _Z17tensor_tan_kernelPfS_)
        .other          _Z17tensor_tan_kernelPfS_,@"STO_CUDA_ENTRY STV_DEFAULT"
_Z17tensor_tan_kernelPfS_:
.text._Z17tensor_tan_kernelPfS_:
[----:B------:R-:W-:Y:S01]  /*0000*/  LDC R1, c[0x0][0x37c] ;  /* 0x0000df00ff017b82 */ /* 0x000fe20000000800 */
[----:B------:R-:W0:Y:S07]  /*0010*/  S2R R7, SR_TID.X ;  /* 0x0000000000077919 */ /* 0x000e2e0000002100 */
[----:B------:R-:W1:Y:S01]  /*0020*/  LDC R3, c[0x0][0x364] ;  /* 0x0000d900ff037b82 */ /* 0x000e620000000800 */
[----:B------:R-:W1:Y:S07]  /*0030*/  S2R R6, SR_TID.Y ;  /* 0x0000000000067919 */ /* 0x000e6e0000002200 */
[----:B------:R-:W0:Y:S08]  /*0040*/  S2UR UR5, SR_CTAID.X ;  /* 0x00000000000579c3 */ /* 0x000e300000002500 */
[----:B------:R-:W0:Y:S08]  /*0050*/  LDC R0, c[0x0][0x360] ;  /* 0x0000d800ff007b82 */ /* 0x000e300000000800 */
[----:B------:R-:W1:Y:S01]  /*0060*/  S2UR UR4, SR_CTAID.Y ;  /* 0x00000000000479c3 */ /* 0x000e620000002600 */
[----:B0-----:R-:W-:-:S05]  /*0070*/  IMAD R7, R0, UR5, R7 ;  /* 0x0000000500077c24 */ /* 0x001fca000f8e0207 */
[----:B------:R-:W-:Y:S01]  /*0080*/  ISETP.GT.AND P0, PT, R7, 0x7, PT ;  /* 0x000000070700780c */ /* 0x000fe20003f04270 */
[----:B-1----:R-:W-:-:S05]  /*0090*/  IMAD R6, R3, UR4, R6 ;  /* 0x0000000403067c24 */ /* 0x002fca000f8e0206 */
[----:B------:R-:W-:-:S13]  /*00a0*/  ISETP.GT.U32.OR P0, PT, R6, 0x7, P0 ;  /* 0x000000070600780c */ /* 0x000fda0000704470 */
[----:B------:R-:W-:Y:S05]  /*00b0*/  @P0 EXIT ;  /* 0x000000000000094d */ /* 0x000fea0003800000 */
[----:B------:R-:W0:Y:S01]  /*00c0*/  LDC.64 R2, c[0x0][0x380] ;  /* 0x0000e000ff027b82 */ /* 0x000e220000000a00 */
[----:B------:R-:W1:Y:S01]  /*00d0*/  LDCU.64 UR4, c[0x0][0x358] ;  /* 0x00006b00ff0477ac */ /* 0x000e620008000a00 */
[----:B------:R-:W-:-:S06]  /*00e0*/  LEA R5, R6, R7, 0x3 ;  /* 0x0000000706057211 */ /* 0x000fcc00078e18ff */
[----:B------:R-:W2:Y:S08]  /*00f0*/  LDC.64 R10, c[0x4][RZ] ;  /* 0x01000000ff0a7b82 */ /* 0x000eb00000000a00 */
[----:B------:R-:W3:Y:S01]  /*0100*/  LDC.64 R12, c[0x4][0x8] ;  /* 0x01000200ff0c7b82 */ /* 0x000ee20000000a00 */
[----:B0-----:R-:W-:-:S07]  /*0110*/  IMAD.WIDE R2, R5, 0x4, R2 ;  /* 0x0000000405027825 */ /* 0x001fce00078e0202 */
[----:B------:R-:W0:Y:S01]  /*0120*/  LDC.64 R14, c[0x4][0x10] ;  /* 0x01000400ff0e7b82 */ /* 0x000e220000000a00 */
[----:B-1----:R-:W4:Y:S01]  /*0130*/  LDG.E R9, desc[UR4][R2.64] ;  /* 0x0000000402097981 */ /* 0x002f22000c1e1900 */
[----:B------:R-:W-:Y:S01]  /*0140*/  MOV R4, 0x40c00000 ;  /* 0x40c0000000047802 */ /* 0x000fe20000000f00 */
[----:B------:R-:W-:Y:S01]  /*0150*/  BSSY.RECONVERGENT B0, `(.L_x_0) ;  /* 0x0000022000007945 */ /* 0x000fe20003800200 */
[----:B--2---:R-:W-:-:S04]  /*0160*/  IMAD.WIDE.U32 R10, R6, 0x20, R10 ;  /* 0x00000020060a7825 */ /* 0x004fc800078e000a */
[----:B------:R-:W1:Y:S01]  /*0170*/  LDC.64 R16, c[0x4][0x18] ;  /* 0x01000600ff107b82 */ /* 0x000e620000000a00 */
[----:B------:R-:W-:-:S07]  /*0180*/  IMAD.WIDE R18, R7, 0x4, R10 ;  /* 0x0000000407127825 */ /* 0x000fce00078e020a */
[----:B------:R-:W2:Y:S01]  /*0190*/  LDC.64 R20, c[0x4][0x20] ;  /* 0x01000800ff147b82 */ /* 0x000ea20000000a00 */
[----:B---3--:R-:W-:-:S04]  /*01a0*/  IMAD.WIDE.U32 R10, R6, 0x20, R12 ;  /* 0x00000020060a7825 */ /* 0x008fc800078e000c */
[----:B------:R-:W-:-:S04]  /*01b0*/  IMAD.WIDE R10, R7, 0x4, R10 ;  /* 0x00000004070a7825 */ /* 0x000fc800078e020a */
[----:B0-----:R-:W-:-:S04]  /*01c0*/  IMAD.WIDE.U32 R12, R6, 0x20, R14 ;  /* 0x00000020060c7825 */ /* 0x001fc800078e000e */
[----:B------:R-:W-:Y:S02]  /*01d0*/  HFMA2 R15, -RZ, RZ, 1.541015625, -0.052093505859375 ;  /* 0x3e2aaaabff0f7431 */ /* 0x000fe400000001ff */
[----:B-1----:R-:W-:-:S04]  /*01e0*/  IMAD.WIDE.U32 R16, R6, 0x20, R16 ;  /* 0x0000002006107825 */ /* 0x002fc800078e0010 */
[----:B------:R-:W-:-:S04]  /*01f0*/  IMAD.WIDE R12, R7, 0x4, R12 ;  /* 0x00000004070c7825 */ /* 0x000fc800078e020c */
[----:B------:R-:W-:Y:S01]  /*0200*/  FFMA R4, R15, -R4, 1 ;  /* 0x3f8000000f047423 */ /* 0x000fe20000000804 */
[----:B--2---:R-:W-:-:S04]  /*0210*/  IMAD.WIDE.U32 R20, R6, 0x20, R20 ;  /* 0x0000002006147825 */ /* 0x004fc800078e0014 */
[----:B------:R-:W-:Y:S01]  /*0220*/  FFMA R4, R4, R15, 0.16666667163372039795 ;  /* 0x3e2aaaab04047423 */ /* 0x000fe2000000000f */
[----:B------:R-:W-:-:S04]  /*0230*/  IMAD.WIDE R16, R7, 0x4, R16 ;  /* 0x0000000407107825 */ /* 0x000fc800078e0210 */
[----:B------:R-:W-:-:S04]  /*0240*/  IMAD.WIDE R20, R7, 0x4, R20 ;  /* 0x0000000407147825 */ /* 0x000fc800078e0214 */
[C---:B----4-:R-:W-:Y:S01]  /*0250*/  FMUL R14, R9.reuse, R9 ;  /* 0x00000009090e7220 */ /* 0x050fe20000400000 */
[----:B------:R0:W-:Y:S03]  /*0260*/  STG.E desc[UR4][R18.64], R9 ;  /* 0x0000000912007986 */ /* 0x0001e6000c101904 */
[-C--:B------:R-:W-:Y:S01]  /*0270*/  FMUL R3, R9, R14.reuse ;  /* 0x0000000e09037220 */ /* 0x080fe20000400000 */
[C---:B------:R-:W-:Y:S01]  /*0280*/  FMUL R0, R14.reuse, R14 ;  /* 0x0000000e0e007220 */ /* 0x040fe20000400000 */
[----:B------:R0:W-:Y:S02]  /*0290*/  STG.E desc[UR4][R10.64], R14 ;  /* 0x0000000e0a007986 */ /* 0x0001e4000c101904 */
[----:B------:R-:W-:Y:S01]  /*02a0*/  FMUL R2, R14, R3 ;  /* 0x000000030e027220 */ /* 0x000fe20000400000 */
[----:B------:R-:W1:Y:S01]  /*02b0*/  FCHK P0, R3, 6 ;  /* 0x40c0000003007902 */ /* 0x000e620000000000 */
[----:B------:R0:W-:Y:S01]  /*02c0*/  STG.E desc[UR4][R12.64], R3 ;  /* 0x000000030c007986 */ /* 0x0001e2000c101904 */
[----:B------:R-:W-:-:S03]  /*02d0*/  FFMA R8, R3, R4, RZ ;  /* 0x0000000403087223 */ /* 0x000fc600000000ff */
[----:B------:R0:W-:Y:S01]  /*02e0*/  STG.E desc[UR4][R16.64], R0 ;  /* 0x0000000010007986 */ /* 0x0001e2000c101904 */
[----:B------:R-:W-:-:S03]  /*02f0*/  FFMA R15, R8, -6, R3 ;  /* 0xc0c00000080f7823 */ /* 0x000fc60000000003 */
[----:B------:R0:W-:Y:S01]  /*0300*/  STG.E desc[UR4][R20.64], R2 ;  /* 0x0000000214007986 */ /* 0x0001e2000c101904 */
[----:B------:R-:W-:Y:S01]  /*0310*/  FFMA R8, R4, R15, R8 ;  /* 0x0000000f04087223 */ /* 0x000fe20000000008 */
[----:B-1----:R-:W-:Y:S06]  /*0320*/  @!P0 BRA `(.L_x_1) ;  /* 0x0000000000108947 */ /* 0x002fec0003800000 */
[----:B------:R-:W-:Y:S02]  /*0330*/  MOV R4, 0x40c00000 ;  /* 0x40c0000000047802 */ /* 0x000fe40000000f00 */
[----:B0-----:R-:W-:-:S07]  /*0340*/  MOV R10, 0x360 ;  /* 0x00000360000a7802 */ /* 0x001fce0000000f00 */
[----:B------:R-:W-:Y:S05]  /*0350*/  CALL.REL.NOINC `($__internal_0_$__cuda_sm3x_div_rn_noftz_f32_slowpath) ;  /* 0x0000000400847944 */ /* 0x000fea0003c00000 */
[----:B------:R-:W-:-:S07]  /*0360*/  MOV R8, R3 ;  /* 0x0000000300087202 */ /* 0x000fce0000000f00 */
.L_x_1:
[----:B------:R-:W-:Y:S05]  /*0370*/  BSYNC.RECONVERGENT B0 ;  /* 0x0000000000007941 */ /* 0x000fea0003800200 */
.L_x_0:
[----:B0-----:R-:W0:Y:S01]  /*0380*/  LDC.64 R10, c[0x4][0x28] ;  /* 0x01000a00ff0a7b82 */ /* 0x001e220000000a00 */
[----:B------:R-:W-:Y:S01]  /*0390*/  HFMA2 R4, -RZ, RZ, 1.0078125, -0.00013840198516845703125 ;  /* 0x3c088889ff047431 */ /* 0x000fe200000001ff */
[----:B------:R-:W-:Y:S01]  /*03a0*/  MOV R3, 0x42f00000 ;  /* 0x42f0000000037802 */ /* 0x000fe20000000f00 */
[----:B------:R-:W1:Y:S01]  /*03b0*/  FCHK P0, R2, 120 ;  /* 0x42f0000002007902 */ /* 0x000e620000000000 */
[----:B------:R-:W-:Y:S03]  /*03c0*/  BSSY.RECONVERGENT B0, `(.L_x_2) ;  /* 0x000000f000007945 */ /* 0x000fe60003800200 */
[----:B------:R-:W-:-:S04]  /*03d0*/  FFMA R3, R4, -R3, 1 ;  /* 0x3f80000004037423 */ /* 0x000fc80000000803 */
[----:B------:R-:W-:-:S04]  /*03e0*/  FFMA R3, R3, R4, 0.0083333337679505348206 ;  /* 0x3c08888903037423 */ /* 0x000fc80000000004 */
[----:B------:R-:W-:-:S04]  /*03f0*/  FFMA R4, R2, R3, RZ ;  /* 0x0000000302047223 */ /* 0x000fc800000000ff */
[----:B------:R-:W-:Y:S01]  /*0400*/  FFMA R12, R4, -120, R2 ;  /* 0xc2f00000040c7823 */ /* 0x000fe20000000002 */
[----:B0-----:R-:W-:-:S04]  /*0410*/  IMAD.WIDE.U32 R10, R6, 0x20, R10 ;  /* 0x00000020060a7825 */ /* 0x001fc800078e000a */
[----:B------:R-:W-:Y:S01]  /*0420*/  FFMA R4, R3, R12, R4 ;  /* 0x0000000c03047223 */ /* 0x000fe20000000004 */
[----:B------:R-:W-:-:S05]  /*0430*/  IMAD.WIDE R10, R7, 0x4, R10 ;  /* 0x00000004070a7825 */ /* 0x000fca00078e020a */
[----:B------:R0:W-:Y:S01]  /*0440*/  STG.E desc[UR4][R10.64], R8 ;  /* 0x000000080a007986 */ /* 0x0001e2000c101904 */
[----:B-1----:R-:W-:Y:S05]  /*0450*/  @!P0 BRA `(.L_x_3) ;  /* 0x0000000000148947 */ /* 0x002fea0003800000 */
[----:B------:R-:W-:Y:S01]  /*0460*/  IMAD.MOV.U32 R3, RZ, RZ, R2 ;  /* 0x000000ffff037224 */ /* 0x000fe200078e0002 */
[----:B------:R-:W-:Y:S02]  /*0470*/  MOV R4, 0x42f00000 ;  /* 0x42f0000000047802 */ /* 0x000fe40000000f00 */
[----:B0-----:R-:W-:-:S07]  /*0480*/  MOV R10, 0x4a0 ;  /* 0x000004a0000a7802 */ /* 0x001fce0000000f00 */
[----:B------:R-:W-:Y:S05]  /*0490*/  CALL.REL.NOINC `($__internal_0_$__cuda_sm3x_div_rn_noftz_f32_slowpath) ;  /* 0x0000000400347944 */ /* 0x000fea0003c00000 */
[----:B------:R-:W-:-:S07]  /*04a0*/  MOV R4, R3 ;  /* 0x0000000300047202 */ /* 0x000fce0000000f00 */
.L_x_3:
[----:B------:R-:W-:Y:S05]  /*04b0*/  BSYNC.RECONVERGENT B0 ;  /* 0x0000000000007941 */ /* 0x000fea0003800200 */
.L_x_2:
[----:B------:R-:W1:Y:S01]  /*04c0*/  LDC.64 R12, c[0x4][0x30] ;  /* 0x01000c00ff0c7b82 */ /* 0x000e620000000a00 */
[----:B------:R-:W-:Y:S01]  /*04d0*/  FADD R15, R9, -R8 ;  /* 0x80000008090f7221 */ /* 0x000fe20000000000 */
[----:B------:R-:W-:Y:S02]  /*04e0*/  HFMA2 R18, -RZ, RZ, 1.291015625, -0.052093505859375 ;  /* 0x3d2aaaabff127431 */ /* 0x000fe400000001ff */
[----:B------:R-:W-:Y:S01]  /*04f0*/  FMUL R14, R14, 0.5 ;  /* 0x3f0000000e0e7820 */ /* 0x000fe20000400000 */
[----:B------:R-:W2:Y:S01]  /*0500*/  FCHK P0, R0, 24 ;  /* 0x41c0000000007902 */ /* 0x000ea20000000000 */
[----:B------:R-:W-:Y:S02]  /*0510*/  BSSY.RECONVERGENT B0, `(.L_x_4) ;  /* 0x000001c000007945 */ /* 0x000fe40003800200 */
[----:B------:R-:W3:Y:S08]  /*0520*/  LDC.64 R16, c[0x4][0x38] ;  /* 0x01000e00ff107b82 */ /* 0x000ef00000000a00 */
[----:B0-----:R-:W0:Y:S08]  /*0530*/  LDC.64 R10, c[0x4][0x40] ;  /* 0x01001000ff0a7b82 */ /* 0x001e300000000a00 */
[----:B------:R-:W4:Y:S01]  /*0540*/  LDC.64 R2, c[0x4][0x48] ;  /* 0x01001200ff027b82 */ /* 0x000f220000000a00 */
[----:B-1----:R-:W-:-:S04]  /*0550*/  IMAD.WIDE.U32 R12, R6, 0x20, R12 ;  /* 0x00000020060c7825 */ /* 0x002fc800078e000c */
[----:B------:R-:W-:-:S04]  /*0560*/  IMAD.WIDE R12, R7, 0x4, R12 ;  /* 0x00000004070c7825 */ /* 0x000fc800078e020c */
[C---:B---3--:R-:W-:Y:S01]  /*0570*/  IMAD.WIDE.U32 R8, R6.reuse, 0x20, R16 ;  /* 0x0000002006087825 */ /* 0x048fe200078e0010 */
[----:B------:R1:W-:Y:S03]  /*0580*/  STG.E desc[UR4][R12.64], R4 ;  /* 0x000000040c007986 */ /* 0x0003e6000c101904 */
[----:B0-----:R-:W-:-:S04]  /*0590*/  IMAD.WIDE.U32 R10, R6, 0x20, R10 ;  /* 0x00000020060a7825 */ /* 0x001fc800078e000a */
[----:B------:R-:W-:-:S04]  /*05a0*/  IMAD.WIDE R8, R7, 0x4, R8 ;  /* 0x0000000407087825 */ /* 0x000fc800078e0208 */
[----:B----4-:R-:W-:-:S04]  /*05b0*/  IMAD.WIDE.U32 R16, R6, 0x20, R2 ;  /* 0x0000002006107825 */ /* 0x010fc800078e0002 */
[----:B------:R-:W-:Y:S01]  /*05c0*/  FADD R2, R15, R4 ;  /* 0x000000040f027221 */ /* 0x000fe20000000000 */
[----:B------:R1:W-:Y:S01]  /*05d0*/  STG.E desc[UR4][R8.64], R15 ;  /* 0x0000000f08007986 */ /* 0x0003e2000c101904 */
[----:B------:R-:W-:Y:S01]  /*05e0*/  MOV R3, 0x41c00000 ;  /* 0x41c0000000037802 */ /* 0x000fe20000000f00 */
[----:B------:R-:W-:-:S04]  /*05f0*/  IMAD.WIDE R10, R7, 0x4, R10 ;  /* 0x00000004070a7825 */ /* 0x000fc800078e020a */
[----:B------:R-:W-:Y:S01]  /*0600*/  IMAD.WIDE R16, R7, 0x4, R16 ;  /* 0x0000000407107825 */ /* 0x000fe200078e0210 */
[----:B------:R1:W-:Y:S03]  /*0610*/  STG.E desc[UR4][R10.64], R2 ;  /* 0x000000020a007986 */ /* 0x0003e6000c101904 */
[----:B------:R-:W-:Y:S01]  /*0620*/  FFMA R3, R18, -R3, 1 ;  /* 0x3f80000012037423 */ /* 0x000fe20000000803 */
[----:B------:R1:W-:Y:S03]  /*0630*/  STG.E desc[UR4][R16.64], R14 ;  /* 0x0000000e10007986 */ /* 0x0003e6000c101904 */
[----:B------:R-:W-:-:S04]  /*0640*/  FFMA R3, R3, R18, 0.041666667908430099487 ;  /* 0x3d2aaaab03037423 */ /* 0x000fc80000000012 */
[----:B------:R-:W-:-:S04]  /*0650*/  FFMA R18, R0, R3, RZ ;  /* 0x0000000300127223 */ /* 0x000fc800000000ff */
[----:B------:R-:W-:-:S04]  /*0660*/  FFMA R19, R18, -24, R0 ;  /* 0xc1c0000012137823 */ /* 0x000fc80000000000 */
[----:B------:R-:W-:Y:S01]  /*0670*/  FFMA R3, R3, R19, R18 ;  /* 0x0000001303037223 */ /* 0x000fe20000000012 */
[----:B-12---:R-:W-:Y:S06]  /*0680*/  @!P0 BRA `(.L_x_5) ;  /* 0x0000000000108947 */ /* 0x006fec0003800000 */
[----:B------:R-:W-:Y:S01]  /*0690*/  MOV R3, R0 ;  /* 0x0000000000037202 */ /* 0x000fe20000000f00 */
[----:B------:R-:W-:Y:S01]  /*06a0*/  IMAD.MOV.U32 R4, RZ, RZ, 0x41c00000 ;  /* 0x41c00000ff047424 */ /* 0x000fe200078e00ff */
[----:B------:R-:W-:-:S07]  /*06b0*/  MOV R10, 0x6d0 ;  /* 0x000006d0000a7802 */ /* 0x000fce0000000f00 */
[----:B------:R-:W-:Y:S05]  /*06c0*/  CALL.REL.NOINC `($__internal_0_$__cuda_sm3x_div_rn_noftz_f32_slowpath) ;  /* 0x0000000000a87944 */ /* 0x000fea0003c00000 */
.L_x_5:
[----:B------:R-:W-:Y:S05]  /*06d0*/  BSYNC.RECONVERGENT B0 ;  /* 0x0000000000007941 */ /* 0x000fea0003800200 */
.L_x_4:
[----:B------:R-:W0:Y:S01]  /*06e0*/  LDC.64 R8, c[0x4][0x50] ;  /* 0x01001400ff087b82 */ /* 0x000e220000000a00 */
[----:B------:R-:W-:Y:S01]  /*06f0*/  FADD R0, -R14, 1 ;  /* 0x3f8000000e007421 */ /* 0x000fe20000000100 */
[----:B------:R-:W-:Y:S03]  /*0700*/  BSSY.RECONVERGENT B0, `(.L_x_6) ;  /* 0x000001e000007945 */ /* 0x000fe60003800200 */
[----:B------:R-:W-:-:S03]  /*0710*/  FADD R4, R0, R3 ;  /* 0x0000000300047221 */ /* 0x000fc60000000000 */
[----:B------:R-:W1:Y:S01]  /*0720*/  LDC.64 R18, c[0x4][0x58] ;  /* 0x01001600ff127b82 */ /* 0x000e620000000a00 */
[----:B------:R-:W2:Y:S07]  /*0730*/  MUFU.RCP R17, R4 ;  /* 0x0000000400117308 */ /* 0x000eae0000001000 */
[----:B------:R-:W3:Y:S01]  /*0740*/  LDC.64 R10, c[0x4][0x60] ;  /* 0x01001800ff0a7b82 */ /* 0x000ee20000000a00 */
[----:B------:R-:W4:Y:S07]  /*0750*/  FCHK P0, R2, R4 ;  /* 0x0000000402007302 */ /* 0x000f2e0000000000 */
[----:B------:R-:W5:Y:S01]  /*0760*/  LDC.64 R12, c[0x4][0x68] ;  /* 0x01001a00ff0c7b82 */ /* 0x000f620000000a00 */
[----:B0-----:R-:W-:-:S04]  /*0770*/  IMAD.WIDE.U32 R14, R6, 0x20, R8 ;  /* 0x00000020060e7825 */ /* 0x001fc800078e0008 */
[----:B--2---:R-:W-:-:S04]  /*0780*/  FFMA R16, -R4, R17, 1 ;  /* 0x3f80000004107423 */ /* 0x004fc80000000111 */
[----:B------:R-:W-:Y:S01]  /*0790*/  FFMA R17, R17, R16, R17 ;  /* 0x0000001011117223 */ /* 0x000fe20000000011 */
[----:B------:R-:W-:-:S04]  /*07a0*/  IMAD.WIDE R14, R7, 0x4, R14 ;  /* 0x00000004070e7825 */ /* 0x000fc800078e020e */
[----:B------:R-:W-:Y:S01]  /*07b0*/  FFMA R16, R2, R17, RZ ;  /* 0x0000001102107223 */ /* 0x000fe200000000ff */
[----:B-1----:R-:W-:-:S04]  /*07c0*/  IMAD.WIDE.U32 R8, R6, 0x20, R18 ;  /* 0x0000002006087825 */ /* 0x002fc800078e0012 */
[----:B------:R-:W-:Y:S01]  /*07d0*/  HFMA2 R19, -RZ, RZ, 1.875, 0 ;  /* 0x3f800000ff137431 */ /* 0x000fe200000001ff */
[----:B------:R0:W-:Y:S01]  /*07e0*/  STG.E desc[UR4][R14.64], R3 ;  /* 0x000000030e007986 */ /* 0x0001e2000c101904 */
[----:B------:R-:W-:Y:S01]  /*07f0*/  FFMA R18, -R4, R16, R2 ;  /* 0x0000001004127223 */ /* 0x000fe20000000102 */
[----:B---3--:R-:W-:-:S04]  /*0800*/  IMAD.WIDE.U32 R10, R6, 0x20, R10 ;  /* 0x00000020060a7825 */ /* 0x008fc800078e000a */
[----:B------:R-:W-:Y:S01]  /*0810*/  FFMA R17, R17, R18, R16 ;  /* 0x0000001211117223 */ /* 0x000fe20000000010 */
[----:B------:R-:W-:-:S04]  /*0820*/  IMAD.WIDE R8, R7, 0x4, R8 ;  /* 0x0000000407087825 */ /* 0x000fc800078e0208 */
[----:B-----5:R-:W-:Y:S01]  /*0830*/  IMAD.WIDE.U32 R12, R6, 0x20, R12 ;  /* 0x00000020060c7825 */ /* 0x020fe200078e000c */
[----:B------:R0:W-:Y:S03]  /*0840*/  STG.E desc[UR4][R8.64], R19 ;  /* 0x0000001308007986 */ /* 0x0001e6000c101904 */
[----:B------:R-:W-:-:S04]  /*0850*/  IMAD.WIDE R10, R7, 0x4, R10 ;  /* 0x00000004070a7825 */ /* 0x000fc800078e020a */
[----:B------:R-:W-:Y:S01]  /*0860*/  IMAD.WIDE R12, R7, 0x4, R12 ;  /* 0x00000004070c7825 */ /* 0x000fe200078e020c */
[----:B------:R0:W-:Y:S04]  /*0870*/  STG.E desc[UR4][R10.64], R0 ;  /* 0x000000000a007986 */ /* 0x0001e8000c101904 */
[----:B------:R0:W-:Y:S01]  /*0880*/  STG.E desc[UR4][R12.64], R4 ;  /* 0x000000040c007986 */ /* 0x0001e2000c101904 */
[----:B----4-:R-:W-:Y:S05]  /*0890*/  @!P0 BRA `(.L_x_7) ;  /* 0x0000000000108947 */ /* 0x010fea0003800000 */
[----:B0-----:R-:W-:Y:S02]  /*08a0*/  MOV R3, R2 ;  /* 0x0000000200037202 */ /* 0x001fe40000000f00 */
[----:B------:R-:W-:-:S07]  /*08b0*/  MOV R10, 0x8d0 ;  /* 0x000008d0000a7802 */ /* 0x000fce0000000f00 */
[----:B------:R-:W-:Y:S05]  /*08c0*/  CALL.REL.NOINC `($__internal_0_$__cuda_sm3x_div_rn_noftz_f32_slowpath) ;  /* 0x0000000000287944 */ /* 0x000fea0003c00000 */
[----:B------:R-:W-:-:S07]  /*08d0*/  MOV R17, R3 ;  /* 0x0000000300117202 */ /* 0x000fce0000000f00 */
.L_x_7:
[----:B------:R-:W-:Y:S05]  /*08e0*/  BSYNC.RECONVERGENT B0 ;  /* 0x0000000000007941 */ /* 0x000fea0003800200 */
.L_x_6:
[----:B0-----:R-:W0:Y:S08]  /*08f0*/  LDC.64 R2, c[0x4][0x70] ;  /* 0x01001c00ff027b82 */ /* 0x001e300000000a00 */
[----:B------:R-:W1:Y:S01]  /*0900*/  LDC.64 R8, c[0x0][0x388] ;  /* 0x0000e200ff087b82 */ /* 0x000e620000000a00 */
[----:B0-----:R-:W-:-:S04]  /*0910*/  IMAD.WIDE.U32 R2, R6, 0x20, R2 ;  /* 0x0000002006027825 */ /* 0x001fc800078e0002 */
[----:B------:R-:W-:-:S04]  /*0920*/  IMAD.WIDE R2, R7, 0x4, R2 ;  /* 0x0000000407027825 */ /* 0x000fc800078e0202 */
[----:B-1----:R-:W-:Y:S01]  /*0930*/  IMAD.WIDE R4, R5, 0x4, R8 ;  /* 0x0000000405047825 */ /* 0x002fe200078e0208 */
[----:B------:R-:W-:Y:S04]  /*0940*/  STG.E desc[UR4][R2.64], R17 ;  /* 0x0000001102007986 */ /* 0x000fe8000c101904 */
[----:B------:R-:W-:Y:S01]  /*0950*/  STG.E desc[UR4][R4.64], R17 ;  /* 0x0000001104007986 */ /* 0x000fe2000c101904 */
[----:B------:R-:W-:Y:S05]  /*0960*/  EXIT ;  /* 0x000000000000794d */ /* 0x000fea0003800000 */
        .weak           $__internal_0_$__cuda_sm3x_div_rn_noftz_f32_slowpath
        .type           $__internal_0_$__cuda_sm3x_div_rn_noftz_f32_slowpath,@function
        .size           $__internal_0_$__cuda_sm3x_div_rn_noftz_f32_slowpath,(.L_x_20 - $__internal_0_$__cuda_sm3x_div_rn_noftz_f32_slowpath)
$__internal_0_$__cuda_sm3x_div_rn_noftz_f32_slowpath:
[----:B------:R-:W-:Y:S01]  /*0970*/  SHF.R.U32.HI R12, RZ, 0x17, R4 ;  /* 0x00000017ff0c7819 */ /* 0x000fe20000011604 */
[----:B------:R-:W-:Y:S01]  /*0980*/  BSSY.RECONVERGENT B1, `(.L_x_8) ;  /* 0x0000062000017945 */ /* 0x000fe20003800200 */
[----:B------:R-:W-:Y:S02]  /*0990*/  SHF.R.U32.HI R11, RZ, 0x17, R3 ;  /* 0x00000017ff0b7819 */ /* 0x000fe40000011603 */
[----:B------:R-:W-:Y:S02]  /*09a0*/  LOP3.LUT R12, R12, 0xff, RZ, 0xc0, !PT ;  /* 0x000000ff0c0c7812 */ /* 0x000fe400078ec0ff */
[----:B------:R-:W-:Y:S02]  /*09b0*/  LOP3.LUT R17, R11, 0xff, RZ, 0xc0, !PT ;  /* 0x000000ff0b117812 */ /* 0x000fe400078ec0ff */
[----:B------:R-:W-:Y:S02]  /*09c0*/  IADD3 R15, PT, PT, R12, -0x1, RZ ;  /* 0xffffffff0c0f7810 */ /* 0x000fe40007ffe0ff */
[----:B------:R-:W-:-:S02]  /*09d0*/  IADD3 R13, PT, PT, R17, -0x1, RZ ;  /* 0xffffffff110d7810 */ /* 0x000fc40007ffe0ff */
[----:B------:R-:W-:-:S04]  /*09e0*/  ISETP.GT.U32.AND P0, PT, R15, 0xfd, PT ;  /* 0x000000fd0f00780c */ /* 0x000fc80003f04070 */
[----:B------:R-:W-:-:S13]  /*09f0*/  ISETP.GT.U32.OR P0, PT, R13, 0xfd, P0 ;  /* 0x000000fd0d00780c */ /* 0x000fda0000704470 */
[----:B------:R-:W-:Y:S01]  /*0a00*/  @!P0 IMAD.MOV.U32 R11, RZ, RZ, RZ ;  /* 0x000000ffff0b8224 */ /* 0x000fe200078e00ff */
[----:B------:R-:W-:Y:S06]  /*0a10*/  @!P0 BRA `(.L_x_9) ;  /* 0x00000000005c8947 */ /* 0x000fec0003800000 */
[----:B------:R-:W-:Y:S02]  /*0a20*/  FSETP.GTU.FTZ.AND P0, PT, |R3|, +INF , PT ;  /* 0x7f8000000300780b */ /* 0x000fe40003f1c200 */
[----:B------:R-:W-:-:S04]  /*0a30*/  FSETP.GTU.FTZ.AND P1, PT, |R4|, +INF , PT ;  /* 0x7f8000000400780b */ /* 0x000fc80003f3c200 */
[----:B------:R-:W-:-:S13]  /*0a40*/  PLOP3.LUT P0, PT, P0, P1, PT, 0xf8, 0x8f ;  /* 0x00000000008f781c */ /* 0x000fda0000703f70 */
[----:B------:R-:W-:Y:S05]  /*0a50*/  @P0 BRA `(.L_x_10) ;  /* 0x00000004004c0947 */ /* 0x000fea0003800000 */
[----:B------:R-:W-:-:S13]  /*0a60*/  LOP3.LUT P0, RZ, R4, 0x7fffffff, R3, 0xc8, !PT ;  /* 0x7fffffff04ff7812 */ /* 0x000fda000780c803 */
[----:B------:R-:W-:Y:S05]  /*0a70*/  @!P0 BRA `(.L_x_11) ;  /* 0x00000004003c8947 */ /* 0x000fea0003800000 */
[C---:B------:R-:W-:Y:S02]  /*0a80*/  FSETP.NEU.FTZ.AND P2, PT, |R3|.reuse, +INF , PT ;  /* 0x7f8000000300780b */ /* 0x040fe40003f5d200 */
[----:B------:R-:W-:Y:S02]  /*0a90*/  FSETP.NEU.FTZ.AND P1, PT, |R4|, +INF , PT ;  /* 0x7f8000000400780b */ /* 0x000fe40003f3d200 */
[----:B------:R-:W-:-:S11]  /*0aa0*/  FSETP.NEU.FTZ.AND P0, PT, |R3|, +INF , PT ;  /* 0x7f8000000300780b */ /* 0x000fd60003f1d200 */
[----:B------:R-:W-:Y:S05]  /*0ab0*/  @!P1 BRA !P2, `(.L_x_11) ;  /* 0x00000004002c9947 */ /* 0x000fea0005000000 */
[----:B------:R-:W-:-:S04]  /*0ac0*/  LOP3.LUT P2, RZ, R3, 0x7fffffff, RZ, 0xc0, !PT ;  /* 0x7fffffff03ff7812 */ /* 0x000fc8000784c0ff */
[----:B------:R-:W-:-:S13]  /*0ad0*/  PLOP3.LUT P1, PT, P1, P2, PT, 0x2f, 0xf2 ;  /* 0x0000000000f2781c */ /* 0x000fda0000f24577 */
[----:B------:R-:W-:Y:S05]  /*0ae0*/  @P1 BRA `(.L_x_12) ;  /* 0x0000000400181947 */ /* 0x000fea0003800000 */
[----:B------:R-:W-:-:S04]  /*0af0*/  LOP3.LUT P1, RZ, R4, 0x7fffffff, RZ, 0xc0, !PT ;  /* 0x7fffffff04ff7812 */ /* 0x000fc8000782c0ff */
[----:B------:R-:W-:-:S13]  /*0b00*/  PLOP3.LUT P0, PT, P0, P1, PT, 0x2f, 0xf2 ;  /* 0x0000000000f2781c */ /* 0x000fda0000702577 */
[----:B------:R-:W-:Y:S05]  /*0b10*/  @P0 BRA `(.L_x_13) ;  /* 0x0000000400000947 */ /* 0x000fea0003800000 */
[----:B------:R-:W-:Y:S02]  /*0b20*/  ISETP.GE.AND P0, PT, R13, RZ, PT ;  /* 0x000000ff0d00720c */ /* 0x000fe40003f06270 */
[----:B------:R-:W-:-:S11]  /*0b30*/  ISETP.GE.AND P1, PT, R15, RZ, PT ;  /* 0x000000ff0f00720c */ /* 0x000fd60003f26270 */
[----:B------:R-:W-:Y:S01]  /*0b40*/  @P0 MOV R11, RZ ;  /* 0x000000ff000b0202 */ /* 0x000fe20000000f00 */
[----:B------:R-:W-:Y:S01]  /*0b50*/  @!P0 FFMA R3, R3, 1.84467440737095516160e+19, RZ ;  /* 0x5f80000003038823 */ /* 0x000fe200000000ff */
[----:B------:R-:W-:Y:S01]  /*0b60*/  @!P0 MOV R11, 0xffffffc0 ;  /* 0xffffffc0000b8802 */ /* 0x000fe20000000f00 */
[----:B------:R-:W-:-:S03]  /*0b70*/  @!P1 FFMA R4, R4, 1.84467440737095516160e+19, RZ ;  /* 0x5f80000004049823 */ /* 0x000fc600000000ff */
[----:B------:R-:W-:-:S07]  /*0b80*/  @!P1 IADD3 R11, PT, PT, R11, 0x40, RZ ;  /* 0x000000400b0b9810 */ /* 0x000fce0007ffe0ff */
.L_x_9:
[----:B------:R-:W-:Y:S01]  /*0b90*/  LEA R13, R12, 0xc0800000, 0x17 ;  /* 0xc08000000c0d7811 */ /* 0x000fe200078eb8ff */
[----:B------:R-:W-:Y:S03]  /*0ba0*/  BSSY.RECONVERGENT B2, `(.L_x_14) ;  /* 0x0000036000027945 */ /* 0x000fe60003800200 */
[----:B------:R-:W-:Y:S02]  /*0bb0*/  IADD3 R15, PT, PT, -R13, R4, RZ ;  /* 0x000000040d0f7210 */ /* 0x000fe40007ffe1ff */
[----:B------:R-:W-:Y:S02]  /*0bc0*/  IADD3 R13, PT, PT, R17, -0x7f, RZ ;  /* 0xffffff81110d7810 */ /* 0x000fe40007ffe0ff */
[----:B------:R-:W0:Y:S01]  /*0bd0*/  MUFU.RCP R4, R15 ;  /* 0x0000000f00047308 */ /* 0x000e220000001000 */
[----:B------:R-:W-:Y:S02]  /*0be0*/  FADD.FTZ R16, -R15, -RZ ;  /* 0x800000ff0f107221 */ /* 0x000fe40000010100 */
[----:B------:R-:W-:-:S02]  /*0bf0*/  IMAD R3, R13, -0x800000, R3 ;  /* 0xff8000000d037824 */ /* 0x000fc400078e0203 */
[----:B0-----:R-:W-:-:S04]  /*0c00*/  FFMA R17, R4, R16, 1 ;  /* 0x3f80000004117423 */ /* 0x001fc80000000010 */
[----:B------:R-:W-:-:S04]  /*0c10*/  FFMA R4, R4, R17, R4 ;  /* 0x0000001104047223 */ /* 0x000fc80000000004 */
[----:B------:R-:W-:-:S04]  /*0c20*/  FFMA R17, R3, R4, RZ ;  /* 0x0000000403117223 */ /* 0x000fc800000000ff */
[----:B------:R-:W-:-:S04]  /*0c30*/  FFMA R18, R16, R17, R3 ;  /* 0x0000001110127223 */ /* 0x000fc80000000003 */
[----:B------:R-:W-:-:S04]  /*0c40*/  FFMA R17, R4, R18, R17 ;  /* 0x0000001204117223 */ /* 0x000fc80000000011 */
[----:B------:R-:W-:Y:S01]  /*0c50*/  FFMA R18, R16, R17, R3 ;  /* 0x0000001110127223 */ /* 0x000fe20000000003 */
[----:B------:R-:W-:-:S03]  /*0c60*/  IADD3 R16, PT, PT, R13, 0x7f, -R12 ;  /* 0x0000007f0d107810 */ /* 0x000fc60007ffe80c */
[----:B------:R-:W-:Y:S01]  /*0c70*/  FFMA R3, R4, R18, R17 ;  /* 0x0000001204037223 */ /* 0x000fe20000000011 */
[----:B------:R-:W-:-:S04]  /*0c80*/  IADD3 R16, PT, PT, R16, R11, RZ ;  /* 0x0000000b10107210 */ /* 0x000fc80007ffe0ff */
[----:B------:R-:W-:-:S04]  /*0c90*/  SHF.R.U32.HI R12, RZ, 0x17, R3 ;  /* 0x00000017ff0c7819 */ /* 0x000fc80000011603 */
[----:B------:R-:W-:-:S05]  /*0ca0*/  LOP3.LUT R12, R12, 0xff, RZ, 0xc0, !PT ;  /* 0x000000ff0c0c7812 */ /* 0x000fca00078ec0ff */
[----:B------:R-:W-:-:S05]  /*0cb0*/  IMAD.IADD R15, R12, 0x1, R16 ;  /* 0x000000010c0f7824 */ /* 0x000fca00078e0210 */
[----:B------:R-:W-:-:S04]  /*0cc0*/  IADD3 R11, PT, PT, R15, -0x1, RZ ;  /* 0xffffffff0f0b7810 */ /* 0x000fc80007ffe0ff */
[----:B------:R-:W-:-:S13]  /*0cd0*/  ISETP.GE.U32.AND P0, PT, R11, 0xfe, PT ;  /* 0x000000fe0b00780c */ /* 0x000fda0003f06070 */
[----:B------:R-:W-:Y:S05]  /*0ce0*/  @!P0 BRA `(.L_x_15) ;  /* 0x0000000000808947 */ /* 0x000fea0003800000 */
[----:B------:R-:W-:-:S13]  /*0cf0*/  ISETP.GT.AND P0, PT, R15, 0xfe, PT ;  /* 0x000000fe0f00780c */ /* 0x000fda0003f04270 */
[----:B------:R-:W-:Y:S05]  /*0d00*/  @P0 BRA `(.L_x_16) ;  /* 0x00000000006c0947 */ /* 0x000fea0003800000 */
[----:B------:R-:W-:-:S13]  /*0d10*/  ISETP.GE.AND P0, PT, R15, 0x1, PT ;  /* 0x000000010f00780c */ /* 0x000fda0003f06270 */
[----:B------:R-:W-:Y:S05]  /*0d20*/  @P0 BRA `(.L_x_17) ;  /* 0x0000000000740947 */ /* 0x000fea0003800000 */
[----:B------:R-:W-:Y:S02]  /*0d30*/  ISETP.GE.AND P0, PT, R15, -0x18, PT ;  /* 0xffffffe80f00780c */ /* 0x000fe40003f06270 */
[----:B------:R-:W-:-:S11]  /*0d40*/  LOP3.LUT R3, R3, 0x80000000, RZ, 0xc0, !PT ;  /* 0x8000000003037812 */ /* 0x000fd600078ec0ff */
[----:B------:R-:W-:Y:S05]  /*0d50*/  @!P0 BRA `(.L_x_17) ;  /* 0x0000000000688947 */ /* 0x000fea0003800000 */
[CCC-:B------:R-:W-:Y:S01]  /*0d60*/  FFMA.RZ R11, R4.reuse, R18.reuse, R17.reuse ;  /* 0x00000012040b7223 */ /* 0x1c0fe2000000c011 */
[C---:B------:R-:W-:Y:S02]  /*0d70*/  IADD3 R13, PT, PT, R15.reuse, 0x20, RZ ;  /* 0x000000200f0d7810 */ /* 0x040fe40007ffe0ff */
[----:B------:R-:W-:Y:S02]  /*0d80*/  ISETP.NE.AND P2, PT, R15, RZ, PT ;  /* 0x000000ff0f00720c */ /* 0x000fe40003f45270 */
[----:B------:R-:W-:Y:S01]  /*0d90*/  LOP3.LUT R12, R11, 0x7fffff, RZ, 0xc0, !PT ;  /* 0x007fffff0b0c7812 */ /* 0x000fe200078ec0ff */
[CCC-:B------:R-:W-:Y:S01]  /*0da0*/  FFMA.RP R11, R4.reuse, R18.reuse, R17.reuse ;  /* 0x00000012040b7223 */ /* 0x1c0fe20000008011 */
[----:B------:R-:W-:Y:S01]  /*0db0*/  FFMA.RM R4, R4, R18, R17 ;  /* 0x0000001204047223 */ /* 0x000fe20000004011 */
[----:B------:R-:W-:Y:S02]  /*0dc0*/  ISETP.NE.AND P1, PT, R15, RZ, PT ;  /* 0x000000ff0f00720c */ /* 0x000fe40003f25270 */
[----:B------:R-:W-:-:S02]  /*0dd0*/  LOP3.LUT R12, R12, 0x800000, RZ, 0xfc, !PT ;  /* 0x008000000c0c7812 */ /* 0x000fc400078efcff */
[----:B------:R-:W-:Y:S02]  /*0de0*/  IADD3 R15, PT, PT, -R15, RZ, RZ ;  /* 0x000000ff0f0f7210 */ /* 0x000fe40007ffe1ff */
[----:B------:R-:W-:Y:S02]  /*0df0*/  SHF.L.U32 R13, R12, R13, RZ ;  /* 0x0000000d0c0d7219 */ /* 0x000fe400000006ff */
[----:B------:R-:W-:Y:S02]  /*0e00*/  FSETP.NEU.FTZ.AND P0, PT, R11, R4, PT ;  /* 0x000000040b00720b */ /* 0x000fe40003f1d000 */
[----:B------:R-:W-:Y:S02]  /*0e10*/  SEL R11, R15, RZ, P2 ;  /* 0x000000ff0f0b7207 */ /* 0x000fe40001000000 */
[----:B------:R-:W-:Y:S02]  /*0e20*/  ISETP.NE.AND P1, PT, R13, RZ, P1 ;  /* 0x000000ff0d00720c */ /* 0x000fe40000f25270 */
[----:B------:R-:W-:-:S02]  /*0e30*/  SHF.R.U32.HI R11, RZ, R11, R12 ;  /* 0x0000000bff0b7219 */ /* 0x000fc4000001160c */
[----:B------:R-:W-:Y:S02]  /*0e40*/  PLOP3.LUT P0, PT, P0, P1, PT, 0xf8, 0x8f ;  /* 0x00000000008f781c */ /* 0x000fe40000703f70 */
[----:B------:R-:W-:Y:S02]  /*0e50*/  SHF.R.U32.HI R13, RZ, 0x1, R11 ;  /* 0x00000001ff0d7819 */ /* 0x000fe4000001160b */
[----:B------:R-:W-:-:S04]  /*0e60*/  SEL R4, RZ, 0x1, !P0 ;  /* 0x00000001ff047807 */ /* 0x000fc80004000000 */
[----:B------:R-:W-:-:S04]  /*0e70*/  LOP3.LUT R4, R4, 0x1, R13, 0xf8, !PT ;  /* 0x0000000104047812 */ /* 0x000fc800078ef80d */
[----:B------:R-:W-:-:S04]  /*0e80*/  LOP3.LUT R4, R4, R11, RZ, 0xc0, !PT ;  /* 0x0000000b04047212 */ /* 0x000fc800078ec0ff */
[----:B------:R-:W-:-:S04]  /*0e90*/  IADD3 R4, PT, PT, R13, R4, RZ ;  /* 0x000000040d047210 */ /* 0x000fc80007ffe0ff */
[----:B------:R-:W-:Y:S01]  /*0ea0*/  LOP3.LUT R3, R4, R3, RZ, 0xfc, !PT ;  /* 0x0000000304037212 */ /* 0x000fe200078efcff */
[----:B------:R-:W-:Y:S06]  /*0eb0*/  BRA `(.L_x_17) ;  /* 0x0000000000107947 */ /* 0x000fec0003800000 */
.L_x_16:
[----:B------:R-:W-:-:S04]  /*0ec0*/  LOP3.LUT R3, R3, 0x80000000, RZ, 0xc0, !PT ;  /* 0x8000000003037812 */ /* 0x000fc800078ec0ff */
[----:B------:R-:W-:Y:S01]  /*0ed0*/  LOP3.LUT R3, R3, 0x7f800000, RZ, 0xfc, !PT ;  /* 0x7f80000003037812 */ /* 0x000fe200078efcff */
[----:B------:R-:W-:Y:S06]  /*0ee0*/  BRA `(.L_x_17) ;  /* 0x0000000000047947 */ /* 0x000fec0003800000 */
.L_x_15:
[----:B------:R-:W-:-:S07]  /*0ef0*/  LEA R3, R16, R3, 0x17 ;  /* 0x0000000310037211 */ /* 0x000fce00078eb8ff */
.L_x_17:
[----:B------:R-:W-:Y:S05]  /*0f00*/  BSYNC.RECONVERGENT B2 ;  /* 0x0000000000027941 */ /* 0x000fea0003800200 */
.L_x_14:
[----:B------:R-:W-:Y:S05]  /*0f10*/  BRA `(.L_x_18) ;  /* 0x0000000000207947 */ /* 0x000fea0003800000 */
.L_x_13:
[----:B------:R-:W-:-:S04]  /*0f20*/  LOP3.LUT R3, R4, 0x80000000, R3, 0x48, !PT ;  /* 0x8000000004037812 */ /* 0x000fc800078e4803 */
[----:B------:R-:W-:Y:S01]  /*0f30*/  LOP3.LUT R3, R3, 0x7f800000, RZ, 0xfc, !PT ;  /* 0x7f80000003037812 */ /* 0x000fe200078efcff */
[----:B------:R-:W-:Y:S06]  /*0f40*/  BRA `(.L_x_18) ;  /* 0x0000000000147947 */ /* 0x000fec0003800000 */
.L_x_12:
[----:B------:R-:W-:Y:S01]  /*0f50*/  LOP3.LUT R3, R4, 0x80000000, R3, 0x48, !PT ;  /* 0x8000000004037812 */ /* 0x000fe200078e4803 */
[----:B------:R-:W-:Y:S06]  /*0f60*/  BRA `(.L_x_18) ;  /* 0x00000000000c7947 */ /* 0x000fec0003800000 */
.L_x_11:
[----:B------:R-:W0:Y:S01]  /*0f70*/  MUFU.RSQ R3, -QNAN ;  /* 0xffc0000000037908 */ /* 0x000e220000001400 */
[----:B------:R-:W-:Y:S05]  /*0f80*/  BRA `(.L_x_18) ;  /* 0x0000000000047947 */ /* 0x000fea0003800000 */
.L_x_10:
[----:B------:R-:W-:-:S07]  /*0f90*/  FADD.FTZ R3, R3, R4 ;  /* 0x0000000403037221 */ /* 0x000fce0000010000 */
.L_x_18:
[----:B------:R-:W-:Y:S05]  /*0fa0*/  BSYNC.RECONVERGENT B1 ;  /* 0x0000000000017941 */ /* 0x000fea0003800200 */
.L_x_8:
[----:B------:R-:W-:-:S04]  /*0fb0*/  HFMA2 R11, -RZ, RZ, 0, 0 ;  /* 0x00000000ff0b7431 */ /* 0x000fc800000001ff */
[----:B0-----:R-:W-:Y:S05]  /*0fc0*/  RET.REL.NODEC R10 `(_Z17tensor_tan_kernelPfS_) ;  /* 0xfffffff00a0c7950 */ /* 0x001fea0003c3ffff */
.L_x_19:
[----:B------:R-:W-:-:S00]  /*0fd0*/  BRA `(.L_x_19) ;  /* 0xfffffffc00fc7947 */ /* 0x000fc0000383ffff */
[----:B------:R-:W-:-:S00]  /*0fe0*/  NOP ;  /* 0x0000000000007918 */ /* 0x000fc00000000000 */
        /* <DEDUP_REMOVED lines=9> */
.L_x_20:


//--------------------- .nv.shared.reserved.0     --------------------------
	.section	.nv.shared.reserved.0,"aw",@nobits
	.weak		__nv_reservedSMEM_offset_0_alias
	.size		__nv_reservedSMEM_offset_0_alias, 0, 64
	.other		__nv_reservedSMEM_offset_0_alias,@"STO_CUDA_RESERVED_SHARED STV_DEFAULT"
__nv_reservedSMEM_offset_0_alias:
	.zero		0
	.zero		64


//--------------------- .nv.global                --------------------------
	.section	.nv.global,"aw",@nobits
	.align	4
.nv.global:
	.type		cos_t2,@object
	.size		cos_t2,(x3 - cos_t2)
cos_t2:
	.zero		256
	.type		x3,@object
	.size		x3,(result - x3)
x3:
	.zero		256
	.type		result,@object
	.size		result,(sin_t2 - result)
result:
	.zero		256
	.type		sin_t2,@object
	.size		sin_t2,(sin_val - sin_t2)
sin_t2:
	.zero		256
	.type		sin_val,@object
	.size		sin_val,(x - sin_val)
sin_val:
	.zero		256
	.type		x,@object
	.size		x,(cos_temp - x)
x:
	.zero		256
	.type		cos_temp,@object
	.size		cos_temp,(x5 - cos_temp)
cos_temp:
	.zero		256
	.type		x5,@object
	.size		x5,(cos_t1 - x5)
x5:
	.zero		256
	.type		cos_t1,@object
	.size		cos_t1,(x2 - cos_t1)
cos_t1:
	.zero		256
	.type		x2,@object
	.size		x2,(cos_val - x2)
x2:
	.zero		256
	.type		cos_val,@object
	.size		cos_val,(sin_t1 - cos_val)
cos_val:
	.zero		256
	.type		sin_t1,@object
	.size		sin_t1,(ones - sin_t1)
sin_t1:
	.zero		256
	.type		ones,@object
	.size		ones,(x4 - ones)
ones:
	.zero		256
	.type		x4,@object
	.size		x4,(sin_temp - x4)
x4:
	.zero		256
	.type		sin_temp,@object
	.size		sin_temp,(.L_7 - sin_temp)
sin_temp:
	.zero		256
.L_7:


//--------------------- .nv.constant0._Z17tensor_tan_kernelPfS_ --------------------------
	.section	.nv.constant0._Z17tensor_tan_kernelPfS_,"a",@progbits
	.sectionflags	@""
	.align	4
.nv.constant0._Z17tensor_tan_kernelPfS_:
	.zero		912


//--------------------- SYMBOLS --------------------------

	.type		.nv.reservedSmem.offset0,@object
	.size		.nv.reservedSmem.offset0,0x4
